//
// Generated by NVIDIA NVVM Compiler
//
// Compiler Build ID: CL-36424714
// Cuda compilation tools, release 13.0, V13.0.88
// Based on NVVM 20.0.0
//

.version 9.0
.target sm_100
.address_size 64

	// .globl	_Z12minMaxKernelPKfPfS1_i
.extern .shared .align 16 .b8 sdata[];

.visible .entry _Z12minMaxKernelPKfPfS1_i(
	.param .u64 .ptr .align 1 _Z12minMaxKernelPKfPfS1_i_param_0,
	.param .u64 .ptr .align 1 _Z12minMaxKernelPKfPfS1_i_param_1,
	.param .u64 .ptr .align 1 _Z12minMaxKernelPKfPfS1_i_param_2,
	.param .u32 _Z12minMaxKernelPKfPfS1_i_param_3
)
{
	.reg .pred 	%p<10>;
	.reg .b32 	%r<22>;
	.reg .b32 	%f<14>;
	.reg .b64 	%rd<12>;

	ld.param.u64 	%rd1, [_Z12minMaxKernelPKfPfS1_i_param_0];
	ld.param.u64 	%rd2, [_Z12minMaxKernelPKfPfS1_i_param_1];
	ld.param.u64 	%rd3, [_Z12minMaxKernelPKfPfS1_i_param_2];
	ld.param.u32 	%r12, [_Z12minMaxKernelPKfPfS1_i_param_3];
	mov.u32 	%r21, %ntid.x;
	mov.u32 	%r2, %tid.x;
	mov.u32 	%r3, %ctaid.x;
	mad.lo.s32 	%r4, %r3, %r21, %r2;
	setp.ge.u32 	%p1, %r4, %r12;
	mov.f32 	%f13, 0f7F7FFFFF;
	mov.f32 	%f12, 0fFF7FFFFF;
	@%p1 bra 	$L__BB0_2;
	cvta.to.global.u64 	%rd4, %rd1;
	mul.wide.u32 	%rd5, %r4, 4;
	add.s64 	%rd6, %rd4, %rd5;
	ld.global.f32 	%f12, [%rd6];
	mov.f32 	%f13, %f12;
$L__BB0_2:
	shl.b32 	%r13, %r21, 2;
	mov.u32 	%r14, sdata;
	add.s32 	%r5, %r14, %r13;
	shl.b32 	%r15, %r2, 2;
	add.s32 	%r6, %r14, %r15;
	st.shared.f32 	[%r6], %f13;
	add.s32 	%r7, %r5, %r15;
	st.shared.f32 	[%r7], %f12;
	bar.sync 	0;
	setp.lt.u32 	%p2, %r21, 2;
	@%p2 bra 	$L__BB0_12;
	mov.u32 	%r20, %r21;
$L__BB0_4:
	mov.u32 	%r8, %r20;
	shr.u32 	%r20, %r8, 1;
	setp.ge.u32 	%p3, %r2, %r20;
	@%p3 bra 	$L__BB0_7;
	shl.b32 	%r16, %r20, 2;
	add.s32 	%r17, %r6, %r16;
	ld.shared.f32 	%f4, [%r17];
	ld.shared.f32 	%f8, [%r6];
	setp.geu.f32 	%p4, %f4, %f8;
	@%p4 bra 	$L__BB0_7;
	st.shared.f32 	[%r6], %f4;
$L__BB0_7:
	bar.sync 	0;
	setp.gt.u32 	%p5, %r8, 3;
	@%p5 bra 	$L__BB0_4;
$L__BB0_8:
	mov.u32 	%r10, %r21;
	shr.u32 	%r21, %r10, 1;
	setp.ge.u32 	%p6, %r2, %r21;
	@%p6 bra 	$L__BB0_11;
	shl.b32 	%r18, %r21, 2;
	add.s32 	%r19, %r7, %r18;
	ld.shared.f32 	%f5, [%r19];
	ld.shared.f32 	%f9, [%r7];
	setp.leu.f32 	%p7, %f5, %f9;
	@%p7 bra 	$L__BB0_11;
	st.shared.f32 	[%r7], %f5;
$L__BB0_11:
	bar.sync 	0;
	setp.gt.u32 	%p8, %r10, 3;
	@%p8 bra 	$L__BB0_8;
$L__BB0_12:
	setp.ne.s32 	%p9, %r2, 0;
	@%p9 bra 	$L__BB0_14;
	ld.shared.f32 	%f10, [sdata];
	cvta.to.global.u64 	%rd7, %rd2;
	mul.wide.u32 	%rd8, %r3, 4;
	add.s64 	%rd9, %rd7, %rd8;
	st.global.f32 	[%rd9], %f10;
	ld.shared.f32 	%f11, [%r5];
	cvta.to.global.u64 	%rd10, %rd3;
	add.s64 	%rd11, %rd10, %rd8;
	st.global.f32 	[%rd11], %f11;
$L__BB0_14:
	ret;

}


// ===== COMPILED SASS (sm_100) =====

	.target	sm_100

	.elftype	@"ET_EXEC"


//--------------------- .note.nv.tkinfo           --------------------------
	.section	.note.nv.tkinfo,"",@"SHT_NOTE"
	.sectionflags	@"SHF_NOTE_NV_TKINFO"
	.tkinfo
        /*0018*/ 	.word	0x00000002
        /*0030*/ 	.string	""
        /*0030*/ 	.string	"ptxas"
        /*0030*/ 	.string	"Cuda compilation tools, release 13.0, V13.0.88"
        /*0030*/ 	.string	"Build cuda_13.0.r13.0/compiler.36424714_0"
        /*0030*/ 	.string	"-arch sm_100 -m 64 "



//--------------------- .note.nv.cuinfo           --------------------------
	.section	.note.nv.cuinfo,"",@"SHT_NOTE"
	.sectionflags	@"SHF_NOTE_NV_CUINFO"
        /*0018*/ 	.short	0x0002
        /*001a*/ 	.short	0x0064
        /*001c*/ 	.short	0x0082
	.zero		2


//--------------------- .nv.info                  --------------------------
	.section	.nv.info,"",@"SHT_CUDA_INFO"
	.align	4


	//----- nvinfo : EIATTR_REGCOUNT
	.align		4
        /*0000*/ 	.byte	0x04, 0x2f
        /*0002*/ 	.short	(.L_1 - .L_0)
	.align		4
.L_0:
        /*0004*/ 	.word	index@(_Z12minMaxKernelPKfPfS1_i)
        /*0008*/ 	.word	0x0000000d


	//----- nvinfo : EIATTR_FRAME_SIZE
	.align		4
.L_1:
        /*000c*/ 	.byte	0x04, 0x11
        /*000e*/ 	.short	(.L_3 - .L_2)
	.align		4
.L_2:
        /*0010*/ 	.word	index@(_Z12minMaxKernelPKfPfS1_i)
        /*0014*/ 	.word	0x00000000


	//----- nvinfo : EIATTR_MIN_STACK_SIZE
	.align		4
.L_3:
        /*0018*/ 	.byte	0x04, 0x12
        /*001a*/ 	.short	(.L_5 - .L_4)
	.align		4
.L_4:
        /*001c*/ 	.word	index@(_Z12minMaxKernelPKfPfS1_i)
        /*0020*/ 	.word	0x00000000
.L_5:


//--------------------- .nv.compat                --------------------------
	.section	.nv.compat,"",@"SHT_CUDA_COMPAT_INFO"
	.align	4
        /*0000*/ 	.byte	0x02, 0x09, 0x00, 0x00, 0x02, 0x02, 0x01, 0x00, 0x02, 0x05, 0x05, 0x00, 0x03, 0x07, 0x01, 0x01
        /*0010*/ 	.byte	0x02, 0x03, 0x00, 0x00, 0x02, 0x06, 0x01, 0x00, 0x04, 0x0b, 0x08, 0x00, 0x09, 0x00, 0x00, 0x00
        /*0020*/ 	.byte	0x00, 0x00, 0x00, 0x00


//--------------------- .nv.info._Z12minMaxKernelPKfPfS1_i --------------------------
	.section	.nv.info._Z12minMaxKernelPKfPfS1_i,"",@"SHT_CUDA_INFO"
	.sectionflags	@""
	.align	4


	//----- nvinfo : EIATTR_CUDA_API_VERSION
	.align		4
        /*0000*/ 	.byte	0x04, 0x37
        /*0002*/ 	.short	(.L_7 - .L_6)
.L_6:
        /*0004*/ 	.word	0x00000082


	//----- nvinfo : EIATTR_KPARAM_INFO
	.align		4
.L_7:
        /*0008*/ 	.byte	0x04, 0x17
        /*000a*/ 	.short	(.L_9 - .L_8)
.L_8:
        /*000c*/ 	.word	0x00000000
        /*0010*/ 	.short	0x0003
        /*0012*/ 	.short	0x0018
        /*0014*/ 	.byte	0x00, 0xf0, 0x11, 0x00


	//----- nvinfo : EIATTR_KPARAM_INFO
	.align		4
.L_9:
        /*0018*/ 	.byte	0x04, 0x17
        /*001a*/ 	.short	(.L_11 - .L_10)
.L_10:
        /*001c*/ 	.word	0x00000000
        /*0020*/ 	.short	0x0002
        /*0022*/ 	.short	0x0010
        /*0024*/ 	.byte	0x00, 0xf5, 0x21, 0x00


	//----- nvinfo : EIATTR_KPARAM_INFO
	.align		4
.L_11:
        /*0028*/ 	.byte	0x04, 0x17
        /*002a*/ 	.short	(.L_13 - .L_12)
.L_12:
        /*002c*/ 	.word	0x00000000
        /*0030*/ 	.short	0x0001
        /*0032*/ 	.short	0x0008
        /*0034*/ 	.byte	0x00, 0xf5, 0x21, 0x00


	//----- nvinfo : EIATTR_KPARAM_INFO
	.align		4
.L_13:
        /*0038*/ 	.byte	0x04, 0x17
        /*003a*/ 	.short	(.L_15 - .L_14)
.L_14:
        /*003c*/ 	.word	0x00000000
        /*0040*/ 	.short	0x0000
        /*0042*/ 	.short	0x0000
        /*0044*/ 	.byte	0x00, 0xf5, 0x21, 0x00


	//----- nvinfo : EIATTR_SPARSE_MMA_MASK
	.align		4
.L_15:
        /*0048*/ 	.byte	0x03, 0x50
        /*004a*/ 	.short	0x0000


	//----- nvinfo : EIATTR_MAXREG_COUNT
	.align		4
        /*004c*/ 	.byte	0x03, 0x1b
        /*004e*/ 	.short	0x00ff


	//----- nvinfo : EIATTR_NUM_BARRIERS
	.align		4
        /*0050*/ 	.byte	0x02, 0x4c
        /*0052*/ 	.byte	0x01
	.zero		1


	//----- nvinfo : EIATTR_MERCURY_ISA_VERSION
	.align		4
        /*0054*/ 	.byte	0x03, 0x5f
        /*0056*/ 	.short	0x0101


	//----- nvinfo : EIATTR_VRC_CTA_INIT_COUNT
	.align		4
        /*0058*/ 	.byte	0x02, 0x4a
	.zero		1
	.zero		1


	//----- nvinfo : EIATTR_EXIT_INSTR_OFFSETS
	.align		4
        /*005c*/ 	.byte	0x04, 0x1c
        /*005e*/ 	.short	(.L_17 - .L_16)


	//   ....[0]....
.L_16:
        /*0060*/ 	.word	0x00000380


	//   ....[1]....
        /*0064*/ 	.word	0x00000440


	//----- nvinfo : EIATTR_CRS_STACK_SIZE
	.align		4
.L_17:
        /*0068*/ 	.byte	0x04, 0x1e
        /*006a*/ 	.short	(.L_19 - .L_18)
.L_18:
        /*006c*/ 	.word	0x00000000


	//----- nvinfo : EIATTR_CBANK_PARAM_SIZE
	.align		4
.L_19:
        /*0070*/ 	.byte	0x03, 0x19
        /*0072*/ 	.short	0x001c


	//----- nvinfo : EIATTR_PARAM_CBANK
	.align		4
        /*0074*/ 	.byte	0x04, 0x0a
        /*0076*/ 	.short	(.L_21 - .L_20)
	.align		4
.L_20:
        /*0078*/ 	.word	index@(.nv.constant0._Z12minMaxKernelPKfPfS1_i)
        /*007c*/ 	.short	0x0380
        /*007e*/ 	.short	0x001c


	//----- nvinfo : EIATTR_SW_WAR
	.align		4
.L_21:
        /*0080*/ 	.byte	0x04, 0x36
        /*0082*/ 	.short	(.L_23 - .L_22)
.L_22:
        /*0084*/ 	.word	0x00000008
.L_23:


//--------------------- .nv.callgraph             --------------------------
	.section	.nv.callgraph,"",@"SHT_CUDA_CALLGRAPH"
	.align	4
	.sectionentsize	8
	.align		4
        /*0000*/ 	.word	0x00000000
	.align		4
        /*0004*/ 	.word	0xffffffff
	.align		4
        /*0008*/ 	.word	0x00000000
	.align		4
        /*000c*/ 	.word	0xfffffffe
	.align		4
        /*0010*/ 	.word	0x00000000
	.align		4
        /*0014*/ 	.word	0xfffffffd
	.align		4
        /*0018*/ 	.word	0x00000000
	.align		4
        /*001c*/ 	.word	0xfffffffc


//--------------------- .text._Z12minMaxKernelPKfPfS1_i --------------------------
	.section	.text._Z12minMaxKernelPKfPfS1_i,"ax",@progbits
	.align	128
        .global         _Z12minMaxKernelPKfPfS1_i
        .type           _Z12minMaxKernelPKfPfS1_i,@function
        .size           _Z12minMaxKernelPKfPfS1_i,(.L_x_8 - _Z12minMaxKernelPKfPfS1_i)
        .other          _Z12minMaxKernelPKfPfS1_i,@"STO_CUDA_ENTRY STV_DEFAULT"
_Z12minMaxKernelPKfPfS1_i:
.text._Z12minMaxKernelPKfPfS1_i:
[----:B------:R-:W-:Y:S01]  /*0000*/  LDC R1, c[0x0][0x37c] ;  /* 0x0000df00ff017b82 */ /* 0x000fe20000000800 */
[----:B------:R-:W0:Y:S01]  /*0010*/  S2R R9, SR_TID.X ;  /* 0x0000000000097919 */ /* 0x000e220000002100 */
[----:B------:R-:W0:Y:S01]  /*0020*/  LDCU UR4, c[0x0][0x360] ;  /* 0x00006c00ff0477ac */ /* 0x000e220008000800 */
[----:B------:R-:W-:Y:S01]  /*0030*/  IMAD.MOV.U32 R6, RZ, RZ, -0x800001 ;  /* 0xff7fffffff067424 */ /* 0x000fe200078e00ff */
[----:B------:R-:W0:Y:S01]  /*0040*/  S2R R0, SR_CTAID.X ;  /* 0x0000000000007919 */ /* 0x000e220000002500 */
[----:B------:R-:W1:Y:S01]  /*0050*/  LDCU UR5, c[0x0][0x398] ;  /* 0x00007300ff0577ac */ /* 0x000e620008000800 */
[----:B------:R-:W2:Y:S01]  /*0060*/  LDCU.64 UR6, c[0x0][0x358] ;  /* 0x00006b00ff0677ac */ /* 0x000ea20008000a00 */
[----:B0-----:R-:W-:-:S05]  /*0070*/  IMAD R5, R0, UR4, R9 ;  /* 0x0000000400057c24 */ /* 0x001fca000f8e0209 */
[----:B-1----:R-:W-:-:S13]  /*0080*/  ISETP.GE.U32.AND P0, PT, R5, UR5, PT ;  /* 0x0000000505007c0c */ /* 0x002fda000bf06070 */
[----:B------:R-:W0:Y:S02]  /*0090*/  @!P0 LDC.64 R2, c[0x0][0x380] ;  /* 0x0000e000ff028b82 */ /* 0x000e240000000a00 */
[----:B0-----:R-:W-:-:S05]  /*00a0*/  @!P0 IMAD.WIDE.U32 R2, R5, 0x4, R2 ;  /* 0x0000000405028825 */ /* 0x001fca00078e0002 */
[----:B--2---:R-:W2:Y:S01]  /*00b0*/  @!P0 LDG.E R6, desc[UR6][R2.64] ;  /* 0x0000000602068981 */ /* 0x004ea2000c1e1900 */
[----:B------:R-:W-:Y:S01]  /*00c0*/  MOV R4, 0x400 ;  /* 0x0000040000047802 */ /* 0x000fe20000000f00 */
[----:B------:R-:W-:Y:S01]  /*00d0*/  IMAD.MOV.U32 R5, RZ, RZ, 0x7f7fffff ;  /* 0x7f7fffffff057424 */ /* 0x000fe200078e00ff */
[----:B------:R-:W0:Y:S02]  /*00e0*/  S2R R7, SR_CgaCtaId ;  /* 0x0000000000077919 */ /* 0x000e240000008800 */
[----:B0-----:R-:W-:Y:S01]  /*00f0*/  LEA R7, R7, R4, 0x18 ;  /* 0x0000000407077211 */ /* 0x001fe200078ec0ff */
[----:B------:R-:W-:-:S03]  /*0100*/  IMAD.U32 R4, RZ, RZ, UR4 ;  /* 0x00000004ff047e24 */ /* 0x000fc6000f8e00ff */
[----:B------:R-:W-:Y:S01]  /*0110*/  LEA R8, R9, R7, 0x2 ;  /* 0x0000000709087211 */ /* 0x000fe200078e10ff */
[----:B------:R-:W-:-:S04]  /*0120*/  IMAD R10, R4, 0x4, R7 ;  /* 0x00000004040a7824 */ /* 0x000fc800078e0207 */
[----:B------:R-:W-:Y:S02]  /*0130*/  IMAD R7, R9, 0x4, R10 ;  /* 0x0000000409077824 */ /* 0x000fe400078e020a */
[----:B--2---:R-:W-:Y:S01]  /*0140*/  @!P0 IMAD.MOV.U32 R5, RZ, RZ, R6 ;  /* 0x000000ffff058224 */ /* 0x004fe200078e0006 */
[----:B------:R-:W-:-:S04]  /*0150*/  ISETP.GE.U32.AND P0, PT, R4, 0x2, PT ;  /* 0x000000020400780c */ /* 0x000fc80003f06070 */
[----:B------:R0:W-:Y:S04]  /*0160*/  STS [R8], R5 ;  /* 0x0000000508007388 */ /* 0x0001e80000000800 */
[----:B------:R0:W-:Y:S01]  /*0170*/  STS [R7], R6 ;  /* 0x0000000607007388 */ /* 0x0001e20000000800 */
[----:B------:R-:W-:Y:S06]  /*0180*/  BAR.SYNC.DEFER_BLOCKING 0x0 ;  /* 0x0000000000007b1d */ /* 0x000fec0000010000 */
[----:B------:R-:W-:Y:S05]  /*0190*/  @!P0 BRA `(.L_x_0) ;  /* 0x0000000000748947 */ /* 0x000fea0003800000 */
[----:B------:R-:W-:-:S07]  /*01a0*/  MOV R3, R4 ;  /* 0x0000000400037202 */ /* 0x000fce0000000f00 */
.L_x_3:
[--C-:B0-----:R-:W-:Y:S01]  /*01b0*/  IMAD.MOV.U32 R6, RZ, RZ, R3.reuse ;  /* 0x000000ffff067224 */ /* 0x101fe200078e0003 */
[----:B------:R-:W-:Y:S01]  /*01c0*/  SHF.R.U32.HI R3, RZ, 0x1, R3 ;  /* 0x00000001ff037819 */ /* 0x000fe20000011603 */
[----:B------:R-:W-:Y:S03]  /*01d0*/  BSSY.RECONVERGENT B0, `(.L_x_1) ;  /* 0x0000008000007945 */ /* 0x000fe60003800200 */
[----:B------:R-:W-:-:S13]  /*01e0*/  ISETP.GE.U32.AND P0, PT, R9, R3, PT ;  /* 0x000000030900720c */ /* 0x000fda0003f06070 */
[----:B------:R-:W-:Y:S05]  /*01f0*/  @P0 BRA `(.L_x_2) ;  /* 0x0000000000140947 */ /* 0x000fea0003800000 */
[----:B------:R-:W-:Y:S01]  /*0200*/  IMAD R2, R3, 0x4, R8 ;  /* 0x0000000403027824 */ /* 0x000fe200078e0208 */
[----:B------:R-:W-:Y:S05]  /*0210*/  LDS R5, [R8] ;  /* 0x0000000008057984 */ /* 0x000fea0000000800 */
[----:B------:R-:W0:Y:S02]  /*0220*/  LDS R2, [R2] ;  /* 0x0000000002027984 */ /* 0x000e240000000800 */
[----:B0-----:R-:W-:-:S13]  /*0230*/  FSETP.GEU.AND P0, PT, R2, R5, PT ;  /* 0x000000050200720b */ /* 0x001fda0003f0e000 */
[----:B------:R0:W-:Y:S02]  /*0240*/  @!P0 STS [R8], R2 ;  /* 0x0000000208008388 */ /* 0x0001e40000000800 */
.L_x_2:
[----:B------:R-:W-:Y:S05]  /*0250*/  BSYNC.RECONVERGENT B0 ;  /* 0x0000000000007941 */ /* 0x000fea0003800200 */
.L_x_1:
[----:B------:R-:W-:Y:S01]  /*0260*/  BAR.SYNC.DEFER_BLOCKING 0x0 ;  /* 0x0000000000007b1d */ /* 0x000fe20000010000 */
[----:B------:R-:W-:-:S13]  /*0270*/  ISETP.GT.U32.AND P0, PT, R6, 0x3, PT ;  /* 0x000000030600780c */ /* 0x000fda0003f04070 */
[----:B------:R-:W-:Y:S05]  /*0280*/  @P0 BRA `(.L_x_3) ;  /* 0xfffffffc00c80947 */ /* 0x000fea000383ffff */
.L_x_6:
[----:B------:R-:W-:Y:S01]  /*0290*/  MOV R5, R4 ;  /* 0x0000000400057202 */ /* 0x000fe20000000f00 */
[----:B------:R-:W-:Y:S01]  /*02a0*/  BSSY.RECONVERGENT B0, `(.L_x_4) ;  /* 0x0000009000007945 */ /* 0x000fe20003800200 */
[----:B------:R-:W-:-:S04]  /*02b0*/  SHF.R.U32.HI R4, RZ, 0x1, R4 ;  /* 0x00000001ff047819 */ /* 0x000fc80000011604 */
[----:B------:R-:W-:-:S13]  /*02c0*/  ISETP.GE.U32.AND P0, PT, R9, R4, PT ;  /* 0x000000040900720c */ /* 0x000fda0003f06070 */
[----:B-1----:R-:W-:Y:S05]  /*02d0*/  @P0 BRA `(.L_x_5) ;  /* 0x0000000000140947 */ /* 0x002fea0003800000 */
[----:B0-----:R-:W-:Y:S01]  /*02e0*/  IMAD R2, R4, 0x4, R7 ;  /* 0x0000000404027824 */ /* 0x001fe200078e0207 */
[----:B------:R-:W-:Y:S05]  /*02f0*/  LDS R3, [R7] ;  /* 0x0000000007037984 */ /* 0x000fea0000000800 */
[----:B------:R-:W0:Y:S02]  /*0300*/  LDS R2, [R2] ;  /* 0x0000000002027984 */ /* 0x000e240000000800 */
[----:B0-----:R-:W-:-:S13]  /*0310*/  FSETP.GT.AND P0, PT, R2, R3, PT ;  /* 0x000000030200720b */ /* 0x001fda0003f04000 */
[----:B------:R1:W-:Y:S02]  /*0320*/  @P0 STS [R7], R2 ;  /* 0x0000000207000388 */ /* 0x0003e40000000800 */
.L_x_5:
[----:B------:R-:W-:Y:S05]  /*0330*/  BSYNC.RECONVERGENT B0 ;  /* 0x0000000000007941 */ /* 0x000fea0003800200 */
.L_x_4:
[----:B------:R-:W-:Y:S01]  /*0340*/  BAR.SYNC.DEFER_BLOCKING 0x0 ;  /* 0x0000000000007b1d */ /* 0x000fe20000010000 */
[----:B------:R-:W-:-:S13]  /*0350*/  ISETP.GT.U32.AND P0, PT, R5, 0x3, PT ;  /* 0x000000030500780c */ /* 0x000fda0003f04070 */
[----:B------:R-:W-:Y:S05]  /*0360*/  @P0 BRA `(.L_x_6) ;  /* 0xfffffffc00c80947 */ /* 0x000fea000383ffff */
.L_x_0:
[----:B------:R-:W-:-:S13]  /*0370*/  ISETP.NE.AND P0, PT, R9, RZ, PT ;  /* 0x000000ff0900720c */ /* 0x000fda0003f05270 */
[----:B------:R-:W-:Y:S05]  /*0380*/  @P0 EXIT ;  /* 0x000000000000094d */ /* 0x000fea0003800000 */
[----:B------:R-:W2:Y:S01]  /*0390*/  S2UR UR5, SR_CgaCtaId ;  /* 0x00000000000579c3 */ /* 0x000ea20000008800 */
[----:B------:R-:W-:Y:S01]  /*03a0*/  UMOV UR4, 0x400 ;  /* 0x0000040000047882 */ /* 0x000fe20000000000 */
[----:B------:R-:W-:Y:S06]  /*03b0*/  LDS R9, [R10] ;  /* 0x000000000a097984 */ /* 0x000fec0000000800 */
[----:B01----:R-:W0:Y:S08]  /*03c0*/  LDC.64 R2, c[0x0][0x388] ;  /* 0x0000e200ff027b82 */ /* 0x003e300000000a00 */
[----:B------:R-:W1:Y:S01]  /*03d0*/  LDC.64 R4, c[0x0][0x390] ;  /* 0x0000e400ff047b82 */ /* 0x000e620000000a00 */
[----:B--2---:R-:W-:Y:S01]  /*03e0*/  ULEA UR4, UR5, UR4, 0x18 ;  /* 0x0000000405047291 */ /* 0x004fe2000f8ec0ff */
[----:B0-----:R-:W-:-:S08]  /*03f0*/  IMAD.WIDE.U32 R2, R0, 0x4, R2 ;  /* 0x0000000400027825 */ /* 0x001fd000078e0002 */
[----:B------:R-:W0:Y:S01]  /*0400*/  LDS R7, [UR4] ;  /* 0x00000004ff077984 */ /* 0x000e220008000800 */
[----:B-1----:R-:W-:-:S03]  /*0410*/  IMAD.WIDE.U32 R4, R0, 0x4, R4 ;  /* 0x0000000400047825 */ /* 0x002fc600078e0004 */
[----:B0-----:R-:W-:Y:S04]  /*0420*/  STG.E desc[UR6][R2.64], R7 ;  /* 0x0000000702007986 */ /* 0x001fe8000c101906 */
[----:B------:R-:W-:Y:S01]  /*0430*/  STG.E desc[UR6][R4.64], R9 ;  /* 0x0000000904007986 */ /* 0x000fe2000c101906 */
[----:B------:R-:W-:Y:S05]  /*0440*/  EXIT ;  /* 0x000000000000794d */ /* 0x000fea0003800000 */
.L_x_7:
[----:B------:R-:W-:-:S00]  /*0450*/  BRA `(.L_x_7) ;  /* 0xfffffffc00fc7947 */ /* 0x000fc0000383ffff */
[----:B------:R-:W-:-:S00]  /*0460*/  NOP ;  /* 0x0000000000007918 */ /* 0x000fc00000000000 */
        /* <DEDUP_REMOVED lines=9> */
.L_x_8:


//--------------------- .nv.shared._Z12minMaxKernelPKfPfS1_i --------------------------
	.section	.nv.shared._Z12minMaxKernelPKfPfS1_i,"aw",@nobits
	.sectionflags	@""
	.align	16
	.zero		1024


//--------------------- .nv.shared.reserved.0     --------------------------
	.section	.nv.shared.reserved.0,"aw",@nobits
	.weak		__nv_reservedSMEM_offset_0_alias
	.size		__nv_reservedSMEM_offset_0_alias, 0, 64
	.other		__nv_reservedSMEM_offset_0_alias,@"STO_CUDA_RESERVED_SHARED STV_DEFAULT"
__nv_reservedSMEM_offset_0_alias:
	.zero		0
	.zero		64


//--------------------- .nv.constant0._Z12minMaxKernelPKfPfS1_i --------------------------
	.section	.nv.constant0._Z12minMaxKernelPKfPfS1_i,"a",@progbits
	.sectionflags	@""
	.align	4
.nv.constant0._Z12minMaxKernelPKfPfS1_i:
	.zero		924


//--------------------- SYMBOLS --------------------------

	.type		.nv.reservedSmem.offset0,@object
	.size		.nv.reservedSmem.offset0,0x4
	.type		.nv.reservedSmem.cap,@object
	.size		.nv.reservedSmem.cap,0x4
